//
// Generated by NVIDIA NVVM Compiler
//
// Compiler Build ID: CL-36424714
// Cuda compilation tools, release 13.0, V13.0.88
// Based on NVVM 20.0.0
//

.version 9.0
.target sm_100
.address_size 64

	// .globl	_Z11matMulTiledPfS_S_i
// _ZZ11matMulTiledPfS_S_iE5tileA has been demoted
// _ZZ11matMulTiledPfS_S_iE5tileB has been demoted

.visible .entry _Z11matMulTiledPfS_S_i(
	.param .u64 .ptr .align 1 _Z11matMulTiledPfS_S_i_param_0,
	.param .u64 .ptr .align 1 _Z11matMulTiledPfS_S_i_param_1,
	.param .u64 .ptr .align 1 _Z11matMulTiledPfS_S_i_param_2,
	.param .u32 _Z11matMulTiledPfS_S_i_param_3
)
{
	.reg .pred 	%p<3>;
	.reg .b32 	%r<37>;
	.reg .b32 	%f<105>;
	.reg .b64 	%rd<13>;
	// demoted variable
	.shared .align 4 .b8 _ZZ11matMulTiledPfS_S_iE5tileA[4096];
	// demoted variable
	.shared .align 4 .b8 _ZZ11matMulTiledPfS_S_iE5tileB[4096];
	ld.param.u64 	%rd3, [_Z11matMulTiledPfS_S_i_param_0];
	ld.param.u64 	%rd4, [_Z11matMulTiledPfS_S_i_param_1];
	ld.param.u64 	%rd5, [_Z11matMulTiledPfS_S_i_param_2];
	ld.param.u32 	%r19, [_Z11matMulTiledPfS_S_i_param_3];
	mov.u32 	%r20, %ctaid.y;
	shl.b32 	%r21, %r20, 5;
	mov.u32 	%r1, %tid.y;
	add.s32 	%r2, %r21, %r1;
	mov.u32 	%r22, %ctaid.x;
	shl.b32 	%r3, %r22, 5;
	mov.u32 	%r4, %tid.x;
	setp.lt.s32 	%p1, %r19, 32;
	mov.f32 	%f104, 0f00000000;
	@%p1 bra 	$L__BB0_3;
	shl.b32 	%r23, %r1, 7;
	mov.u32 	%r24, _ZZ11matMulTiledPfS_S_iE5tileA;
	add.s32 	%r5, %r24, %r23;
	shl.b32 	%r25, %r4, 2;
	add.s32 	%r6, %r5, %r25;
	mov.u32 	%r26, _ZZ11matMulTiledPfS_S_iE5tileB;
	add.s32 	%r8, %r26, %r25;
	add.s32 	%r7, %r8, %r23;
	shr.s32 	%r27, %r19, 31;
	shr.u32 	%r28, %r27, 27;
	add.s32 	%r29, %r19, %r28;
	shr.s32 	%r30, %r29, 5;
	neg.s32 	%r36, %r30;
	mad.lo.s32 	%r35, %r19, %r2, %r4;
	mad.lo.s32 	%r31, %r1, %r19, %r4;
	add.s32 	%r34, %r31, %r3;
	shl.b32 	%r12, %r19, 5;
	cvta.to.global.u64 	%rd1, %rd3;
	cvta.to.global.u64 	%rd2, %rd4;
	mov.f32 	%f104, 0f00000000;
$L__BB0_2:
	mul.wide.u32 	%rd6, %r35, 4;
	add.s64 	%rd7, %rd1, %rd6;
	ld.global.f32 	%f6, [%rd7];
	st.shared.f32 	[%r6], %f6;
	mul.wide.u32 	%rd8, %r34, 4;
	add.s64 	%rd9, %rd2, %rd8;
	ld.global.f32 	%f7, [%rd9];
	st.shared.f32 	[%r7], %f7;
	bar.sync 	0;
	ld.shared.f32 	%f8, [%r5];
	ld.shared.f32 	%f9, [%r8];
	fma.rn.f32 	%f10, %f8, %f9, %f104;
	ld.shared.f32 	%f11, [%r5+4];
	ld.shared.f32 	%f12, [%r8+128];
	fma.rn.f32 	%f13, %f11, %f12, %f10;
	ld.shared.f32 	%f14, [%r5+8];
	ld.shared.f32 	%f15, [%r8+256];
	fma.rn.f32 	%f16, %f14, %f15, %f13;
	ld.shared.f32 	%f17, [%r5+12];
	ld.shared.f32 	%f18, [%r8+384];
	fma.rn.f32 	%f19, %f17, %f18, %f16;
	ld.shared.f32 	%f20, [%r5+16];
	ld.shared.f32 	%f21, [%r8+512];
	fma.rn.f32 	%f22, %f20, %f21, %f19;
	ld.shared.f32 	%f23, [%r5+20];
	ld.shared.f32 	%f24, [%r8+640];
	fma.rn.f32 	%f25, %f23, %f24, %f22;
	ld.shared.f32 	%f26, [%r5+24];
	ld.shared.f32 	%f27, [%r8+768];
	fma.rn.f32 	%f28, %f26, %f27, %f25;
	ld.shared.f32 	%f29, [%r5+28];
	ld.shared.f32 	%f30, [%r8+896];
	fma.rn.f32 	%f31, %f29, %f30, %f28;
	ld.shared.f32 	%f32, [%r5+32];
	ld.shared.f32 	%f33, [%r8+1024];
	fma.rn.f32 	%f34, %f32, %f33, %f31;
	ld.shared.f32 	%f35, [%r5+36];
	ld.shared.f32 	%f36, [%r8+1152];
	fma.rn.f32 	%f37, %f35, %f36, %f34;
	ld.shared.f32 	%f38, [%r5+40];
	ld.shared.f32 	%f39, [%r8+1280];
	fma.rn.f32 	%f40, %f38, %f39, %f37;
	ld.shared.f32 	%f41, [%r5+44];
	ld.shared.f32 	%f42, [%r8+1408];
	fma.rn.f32 	%f43, %f41, %f42, %f40;
	ld.shared.f32 	%f44, [%r5+48];
	ld.shared.f32 	%f45, [%r8+1536];
	fma.rn.f32 	%f46, %f44, %f45, %f43;
	ld.shared.f32 	%f47, [%r5+52];
	ld.shared.f32 	%f48, [%r8+1664];
	fma.rn.f32 	%f49, %f47, %f48, %f46;
	ld.shared.f32 	%f50, [%r5+56];
	ld.shared.f32 	%f51, [%r8+1792];
	fma.rn.f32 	%f52, %f50, %f51, %f49;
	ld.shared.f32 	%f53, [%r5+60];
	ld.shared.f32 	%f54, [%r8+1920];
	fma.rn.f32 	%f55, %f53, %f54, %f52;
	ld.shared.f32 	%f56, [%r5+64];
	ld.shared.f32 	%f57, [%r8+2048];
	fma.rn.f32 	%f58, %f56, %f57, %f55;
	ld.shared.f32 	%f59, [%r5+68];
	ld.shared.f32 	%f60, [%r8+2176];
	fma.rn.f32 	%f61, %f59, %f60, %f58;
	ld.shared.f32 	%f62, [%r5+72];
	ld.shared.f32 	%f63, [%r8+2304];
	fma.rn.f32 	%f64, %f62, %f63, %f61;
	ld.shared.f32 	%f65, [%r5+76];
	ld.shared.f32 	%f66, [%r8+2432];
	fma.rn.f32 	%f67, %f65, %f66, %f64;
	ld.shared.f32 	%f68, [%r5+80];
	ld.shared.f32 	%f69, [%r8+2560];
	fma.rn.f32 	%f70, %f68, %f69, %f67;
	ld.shared.f32 	%f71, [%r5+84];
	ld.shared.f32 	%f72, [%r8+2688];
	fma.rn.f32 	%f73, %f71, %f72, %f70;
	ld.shared.f32 	%f74, [%r5+88];
	ld.shared.f32 	%f75, [%r8+2816];
	fma.rn.f32 	%f76, %f74, %f75, %f73;
	ld.shared.f32 	%f77, [%r5+92];
	ld.shared.f32 	%f78, [%r8+2944];
	fma.rn.f32 	%f79, %f77, %f78, %f76;
	ld.shared.f32 	%f80, [%r5+96];
	ld.shared.f32 	%f81, [%r8+3072];
	fma.rn.f32 	%f82, %f80, %f81, %f79;
	ld.shared.f32 	%f83, [%r5+100];
	ld.shared.f32 	%f84, [%r8+3200];
	fma.rn.f32 	%f85, %f83, %f84, %f82;
	ld.shared.f32 	%f86, [%r5+104];
	ld.shared.f32 	%f87, [%r8+3328];
	fma.rn.f32 	%f88, %f86, %f87, %f85;
	ld.shared.f32 	%f89, [%r5+108];
	ld.shared.f32 	%f90, [%r8+3456];
	fma.rn.f32 	%f91, %f89, %f90, %f88;
	ld.shared.f32 	%f92, [%r5+112];
	ld.shared.f32 	%f93, [%r8+3584];
	fma.rn.f32 	%f94, %f92, %f93, %f91;
	ld.shared.f32 	%f95, [%r5+116];
	ld.shared.f32 	%f96, [%r8+3712];
	fma.rn.f32 	%f97, %f95, %f96, %f94;
	ld.shared.f32 	%f98, [%r5+120];
	ld.shared.f32 	%f99, [%r8+3840];
	fma.rn.f32 	%f100, %f98, %f99, %f97;
	ld.shared.f32 	%f101, [%r5+124];
	ld.shared.f32 	%f102, [%r8+3968];
	fma.rn.f32 	%f104, %f101, %f102, %f100;
	bar.sync 	0;
	add.s32 	%r36, %r36, 1;
	setp.ne.s32 	%p2, %r36, 0;
	add.s32 	%r35, %r35, 32;
	add.s32 	%r34, %r34, %r12;
	@%p2 bra 	$L__BB0_2;
$L__BB0_3:
	cvta.to.global.u64 	%rd10, %rd5;
	add.s32 	%r32, %r3, %r4;
	mad.lo.s32 	%r33, %r19, %r2, %r32;
	mul.wide.s32 	%rd11, %r33, 4;
	add.s64 	%rd12, %rd10, %rd11;
	st.global.f32 	[%rd12], %f104;
	ret;

}


// ===== COMPILED SASS (sm_100) =====

	.target	sm_100

	.elftype	@"ET_EXEC"


//--------------------- .note.nv.tkinfo           --------------------------
	.section	.note.nv.tkinfo,"",@"SHT_NOTE"
	.sectionflags	@"SHF_NOTE_NV_TKINFO"
	.tkinfo
        /*0018*/ 	.word	0x00000002
        /*0030*/ 	.string	""
        /*0030*/ 	.string	"ptxas"
        /*0030*/ 	.string	"Cuda compilation tools, release 13.0, V13.0.88"
        /*0030*/ 	.string	"Build cuda_13.0.r13.0/compiler.36424714_0"
        /*0030*/ 	.string	"-arch sm_100 -m 64 "



//--------------------- .note.nv.cuinfo           --------------------------
	.section	.note.nv.cuinfo,"",@"SHT_NOTE"
	.sectionflags	@"SHF_NOTE_NV_CUINFO"
        /*0018*/ 	.short	0x0002
        /*001a*/ 	.short	0x0064
        /*001c*/ 	.short	0x0082
	.zero		2


//--------------------- .nv.info                  --------------------------
	.section	.nv.info,"",@"SHT_CUDA_INFO"
	.align	4


	//----- nvinfo : EIATTR_REGCOUNT
	.align		4
        /*0000*/ 	.byte	0x04, 0x2f
        /*0002*/ 	.short	(.L_1 - .L_0)
	.align		4
.L_0:
        /*0004*/ 	.word	index@(_Z11matMulTiledPfS_S_i)
        /*0008*/ 	.word	0x00000020


	//----- nvinfo : EIATTR_FRAME_SIZE
	.align		4
.L_1:
        /*000c*/ 	.byte	0x04, 0x11
        /*000e*/ 	.short	(.L_3 - .L_2)
	.align		4
.L_2:
        /*0010*/ 	.word	index@(_Z11matMulTiledPfS_S_i)
        /*0014*/ 	.word	0x00000000


	//----- nvinfo : EIATTR_MIN_STACK_SIZE
	.align		4
.L_3:
        /*0018*/ 	.byte	0x04, 0x12
        /*001a*/ 	.short	(.L_5 - .L_4)
	.align		4
.L_4:
        /*001c*/ 	.word	index@(_Z11matMulTiledPfS_S_i)
        /*0020*/ 	.word	0x00000000
.L_5:


//--------------------- .nv.compat                --------------------------
	.section	.nv.compat,"",@"SHT_CUDA_COMPAT_INFO"
	.align	4
        /*0000*/ 	.byte	0x02, 0x09, 0x00, 0x00, 0x02, 0x02, 0x01, 0x00, 0x02, 0x05, 0x05, 0x00, 0x03, 0x07, 0x01, 0x01
        /*0010*/ 	.byte	0x02, 0x03, 0x00, 0x00, 0x02, 0x06, 0x01, 0x00, 0x04, 0x0b, 0x08, 0x00, 0x09, 0x00, 0x00, 0x00
        /*0020*/ 	.byte	0x00, 0x00, 0x00, 0x00


//--------------------- .nv.info._Z11matMulTiledPfS_S_i --------------------------
	.section	.nv.info._Z11matMulTiledPfS_S_i,"",@"SHT_CUDA_INFO"
	.sectionflags	@""
	.align	4


	//----- nvinfo : EIATTR_CUDA_API_VERSION
	.align		4
        /*0000*/ 	.byte	0x04, 0x37
        /*0002*/ 	.short	(.L_7 - .L_6)
.L_6:
        /*0004*/ 	.word	0x00000082


	//----- nvinfo : EIATTR_KPARAM_INFO
	.align		4
.L_7:
        /*0008*/ 	.byte	0x04, 0x17
        /*000a*/ 	.short	(.L_9 - .L_8)
.L_8:
        /*000c*/ 	.word	0x00000000
        /*0010*/ 	.short	0x0003
        /*0012*/ 	.short	0x0018
        /*0014*/ 	.byte	0x00, 0xf0, 0x11, 0x00


	//----- nvinfo : EIATTR_KPARAM_INFO
	.align		4
.L_9:
        /*0018*/ 	.byte	0x04, 0x17
        /*001a*/ 	.short	(.L_11 - .L_10)
.L_10:
        /*001c*/ 	.word	0x00000000
        /*0020*/ 	.short	0x0002
        /*0022*/ 	.short	0x0010
        /*0024*/ 	.byte	0x00, 0xf5, 0x21, 0x00


	//----- nvinfo : EIATTR_KPARAM_INFO
	.align		4
.L_11:
        /*0028*/ 	.byte	0x04, 0x17
        /*002a*/ 	.short	(.L_13 - .L_12)
.L_12:
        /*002c*/ 	.word	0x00000000
        /*0030*/ 	.short	0x0001
        /*0032*/ 	.short	0x0008
        /*0034*/ 	.byte	0x00, 0xf5, 0x21, 0x00


	//----- nvinfo : EIATTR_KPARAM_INFO
	.align		4
.L_13:
        /*0038*/ 	.byte	0x04, 0x17
        /*003a*/ 	.short	(.L_15 - .L_14)
.L_14:
        /*003c*/ 	.word	0x00000000
        /*0040*/ 	.short	0x0000
        /*0042*/ 	.short	0x0000
        /*0044*/ 	.byte	0x00, 0xf5, 0x21, 0x00


	//----- nvinfo : EIATTR_SPARSE_MMA_MASK
	.align		4
.L_15:
        /*0048*/ 	.byte	0x03, 0x50
        /*004a*/ 	.short	0x0000


	//----- nvinfo : EIATTR_MAXREG_COUNT
	.align		4
        /*004c*/ 	.byte	0x03, 0x1b
        /*004e*/ 	.short	0x00ff


	//----- nvinfo : EIATTR_NUM_BARRIERS
	.align		4
        /*0050*/ 	.byte	0x02, 0x4c
        /*0052*/ 	.byte	0x01
	.zero		1


	//----- nvinfo : EIATTR_MERCURY_ISA_VERSION
	.align		4
        /*0054*/ 	.byte	0x03, 0x5f
        /*0056*/ 	.short	0x0101


	//----- nvinfo : EIATTR_VRC_CTA_INIT_COUNT
	.align		4
        /*0058*/ 	.byte	0x02, 0x4a
	.zero		1
	.zero		1


	//----- nvinfo : EIATTR_EXIT_INSTR_OFFSETS
	.align		4
        /*005c*/ 	.byte	0x04, 0x1c
        /*005e*/ 	.short	(.L_17 - .L_16)


	//   ....[0]....
.L_16:
        /*0060*/ 	.word	0x00000780


	//----- nvinfo : EIATTR_CBANK_PARAM_SIZE
	.align		4
.L_17:
        /*0064*/ 	.byte	0x03, 0x19
        /*0066*/ 	.short	0x001c


	//----- nvinfo : EIATTR_PARAM_CBANK
	.align		4
        /*0068*/ 	.byte	0x04, 0x0a
        /*006a*/ 	.short	(.L_19 - .L_18)
	.align		4
.L_18:
        /*006c*/ 	.word	index@(.nv.constant0._Z11matMulTiledPfS_S_i)
        /*0070*/ 	.short	0x0380
        /*0072*/ 	.short	0x001c


	//----- nvinfo : EIATTR_SW_WAR
	.align		4
.L_19:
        /*0074*/ 	.byte	0x04, 0x36
        /*0076*/ 	.short	(.L_21 - .L_20)
.L_20:
        /*0078*/ 	.word	0x00000008
.L_21:


//--------------------- .nv.callgraph             --------------------------
	.section	.nv.callgraph,"",@"SHT_CUDA_CALLGRAPH"
	.align	4
	.sectionentsize	8
	.align		4
        /*0000*/ 	.word	0x00000000
	.align		4
        /*0004*/ 	.word	0xffffffff
	.align		4
        /*0008*/ 	.word	0x00000000
	.align		4
        /*000c*/ 	.word	0xfffffffe
	.align		4
        /*0010*/ 	.word	0x00000000
	.align		4
        /*0014*/ 	.word	0xfffffffd
	.align		4
        /*0018*/ 	.word	0x00000000
	.align		4
        /*001c*/ 	.word	0xfffffffc


//--------------------- .text._Z11matMulTiledPfS_S_i --------------------------
	.section	.text._Z11matMulTiledPfS_S_i,"ax",@progbits
	.align	128
        .global         _Z11matMulTiledPfS_S_i
        .type           _Z11matMulTiledPfS_S_i,@function
        .size           _Z11matMulTiledPfS_S_i,(.L_x_3 - _Z11matMulTiledPfS_S_i)
        .other          _Z11matMulTiledPfS_S_i,@"STO_CUDA_ENTRY STV_DEFAULT"
_Z11matMulTiledPfS_S_i:
.text._Z11matMulTiledPfS_S_i:
[----:B------:R-:W-:Y:S01]  /*0000*/  LDC R1, c[0x0][0x37c] ;  /* 0x0000df00ff017b82 */ /* 0x000fe20000000800 */
[----:B------:R-:W0:Y:S07]  /*0010*/  S2R R5, SR_CTAID.Y ;  /* 0x0000000000057919 */ /* 0x000e2e0000002600 */
[----:B------:R-:W1:Y:S01]  /*0020*/  LDC R0, c[0x0][0x398] ;  /* 0x0000e600ff007b82 */ /* 0x000e620000000800 */
[----:B------:R-:W2:Y:S01]  /*0030*/  LDCU.64 UR8, c[0x0][0x358] ;  /* 0x00006b00ff0877ac */ /* 0x000ea20008000a00 */
[----:B------:R-:W-:Y:S01]  /*0040*/  HFMA2 R11, -RZ, RZ, 0, 0 ;  /* 0x00000000ff0b7431 */ /* 0x000fe200000001ff */
[----:B------:R-:W0:Y:S01]  /*0050*/  S2R R9, SR_TID.Y ;  /* 0x0000000000097919 */ /* 0x000e220000002200 */
[----:B------:R-:W3:Y:S04]  /*0060*/  S2R R7, SR_CTAID.X ;  /* 0x0000000000077919 */ /* 0x000ee80000002500 */
[----:B------:R-:W4:Y:S01]  /*0070*/  LDC.64 R22, c[0x0][0x390] ;  /* 0x0000e400ff167b82 */ /* 0x000f220000000a00 */
[----:B------:R-:W3:Y:S01]  /*0080*/  S2R R8, SR_TID.X ;  /* 0x0000000000087919 */ /* 0x000ee20000002100 */
[----:B-1----:R-:W-:-:S02]  /*0090*/  ISETP.GE.AND P0, PT, R0, 0x20, PT ;  /* 0x000000200000780c */ /* 0x002fc40003f06270 */
[----:B0-----:R-:W-:Y:S02]  /*00a0*/  LEA R5, R5, R9, 0x5 ;  /* 0x0000000905057211 */ /* 0x001fe400078e28ff */
[----:B---3--:R-:W-:-:S05]  /*00b0*/  LEA R2, R7, R8, 0x5 ;  /* 0x0000000807027211 */ /* 0x008fca00078e28ff */
[----:B------:R-:W-:-:S04]  /*00c0*/  IMAD R3, R5, R0, R2 ;  /* 0x0000000005037224 */ /* 0x000fc800078e0202 */
[----:B----4-:R-:W-:Y:S01]  /*00d0*/  IMAD.WIDE R22, R3, 0x4, R22 ;  /* 0x0000000403167825 */ /* 0x010fe200078e0216 */
[----:B--2---:R-:W-:Y:S06]  /*00e0*/  @!P0 BRA `(.L_x_0) ;  /* 0x0000000400a08947 */ /* 0x004fec0003800000 */
[----:B------:R-:W0:Y:S01]  /*00f0*/  S2UR UR6, SR_CgaCtaId ;  /* 0x00000000000679c3 */ /* 0x000e220000008800 */
[----:B------:R-:W-:Y:S01]  /*0100*/  UMOV UR4, 0x400 ;  /* 0x0000040000047882 */ /* 0x000fe20000000000 */
[----:B------:R-:W-:Y:S01]  /*0110*/  SHF.R.S32.HI R3, RZ, 0x1f, R0 ;  /* 0x0000001fff037819 */ /* 0x000fe20000011400 */
[----:B------:R-:W-:Y:S01]  /*0120*/  UIADD3 UR5, UPT, UPT, UR4, 0x1000, URZ ;  /* 0x0000100004057890 */ /* 0x000fe2000fffe0ff */
[-CC-:B------:R-:W-:Y:S01]  /*0130*/  IMAD R2, R9, R0.reuse, R8.reuse ;  /* 0x0000000009027224 */ /* 0x180fe200078e0208 */
[----:B------:R-:W-:Y:S02]  /*0140*/  MOV R11, RZ ;  /* 0x000000ff000b7202 */ /* 0x000fe40000000f00 */
[----:B------:R-:W-:Y:S01]  /*0150*/  LEA.HI R4, R3, R0, RZ, 0x5 ;  /* 0x0000000003047211 */ /* 0x000fe200078f28ff */
[----:B------:R-:W1:Y:S01]  /*0160*/  LDC.64 R20, c[0x0][0x380] ;  /* 0x0000e000ff147b82 */ /* 0x000e620000000a00 */
[----:B------:R-:W-:Y:S01]  /*0170*/  LEA R3, R7, R2, 0x5 ;  /* 0x0000000207037211 */ /* 0x000fe200078e28ff */
[----:B------:R-:W-:Y:S01]  /*0180*/  IMAD R2, R5, R0, R8 ;  /* 0x0000000005027224 */ /* 0x000fe200078e0208 */
[----:B------:R-:W-:-:S04]  /*0190*/  SHF.R.S32.HI R4, RZ, 0x5, R4 ;  /* 0x00000005ff047819 */ /* 0x000fc80000011404 */
[----:B------:R-:W-:Y:S01]  /*01a0*/  IADD3 R4, PT, PT, -R4, RZ, RZ ;  /* 0x000000ff04047210 */ /* 0x000fe20007ffe1ff */
[----:B------:R-:W2:Y:S01]  /*01b0*/  LDC.64 R18, c[0x0][0x388] ;  /* 0x0000e200ff127b82 */ /* 0x000ea20000000a00 */
[----:B0-----:R-:W-:Y:S02]  /*01c0*/  ULEA UR4, UR6, UR4, 0x18 ;  /* 0x0000000406047291 */ /* 0x001fe4000f8ec0ff */
[----:B------:R-:W-:-:S04]  /*01d0*/  ULEA UR5, UR6, UR5, 0x18 ;  /* 0x0000000506057291 */ /* 0x000fc8000f8ec0ff */
[C---:B------:R-:W-:Y:S02]  /*01e0*/  LEA R16, R9.reuse, UR4, 0x7 ;  /* 0x0000000409107c11 */ /* 0x040fe4000f8e38ff */
[C---:B------:R-:W-:Y:S02]  /*01f0*/  LEA R6, R8.reuse, UR5, 0x2 ;  /* 0x0000000508067c11 */ /* 0x040fe4000f8e10ff */
[----:B------:R-:W-:Y:S02]  /*0200*/  LEA R7, R8, R16, 0x2 ;  /* 0x0000001008077211 */ /* 0x000fe400078e10ff */
[----:B------:R-:W-:-:S07]  /*0210*/  LEA R5, R9, R6, 0x7 ;  /* 0x0000000609057211 */ /* 0x000fce00078e38ff */
.L_x_1:
[----:B-1----:R-:W-:-:S04]  /*0220*/  IMAD.WIDE.U32 R24, R2, 0x4, R20 ;  /* 0x0000000402187825 */ /* 0x002fc800078e0014 */
[----:B--2---:R-:W-:Y:S02]  /*0230*/  IMAD.WIDE.U32 R8, R3, 0x4, R18 ;  /* 0x0000000403087825 */ /* 0x004fe400078e0012 */
[----:B------:R-:W2:Y:S04]  /*0240*/  LDG.E R24, desc[UR8][R24.64] ;  /* 0x0000000818187981 */ /* 0x000ea8000c1e1900 */
[----:B------:R-:W3:Y:S01]  /*0250*/  LDG.E R26, desc[UR8][R8.64] ;  /* 0x00000008081a7981 */ /* 0x000ee2000c1e1900 */
[----:B------:R-:W-:Y:S02]  /*0260*/  IADD3 R4, PT, PT, R4, 0x1, RZ ;  /* 0x0000000104047810 */ /* 0x000fe40007ffe0ff */
[----:B------:R-:W-:Y:S02]  /*0270*/  IADD3 R2, PT, PT, R2, 0x20, RZ ;  /* 0x0000002002027810 */ /* 0x000fe40007ffe0ff */
[----:B------:R-:W-:-:S02]  /*0280*/  ISETP.NE.AND P0, PT, R4, RZ, PT ;  /* 0x000000ff0400720c */ /* 0x000fc40003f05270 */
[----:B------:R-:W-:Y:S01]  /*0290*/  LEA R3, R0, R3, 0x5 ;  /* 0x0000000300037211 */ /* 0x000fe200078e28ff */
[----:B--2---:R-:W-:Y:S04]  /*02a0*/  STS [R7], R24 ;  /* 0x0000001807007388 */ /* 0x004fe80000000800 */
[----:B---3--:R-:W-:Y:S01]  /*02b0*/  STS [R5], R26 ;  /* 0x0000001a05007388 */ /* 0x008fe20000000800 */
[----:B------:R-:W-:Y:S06]  /*02c0*/  BAR.SYNC.DEFER_BLOCKING 0x0 ;  /* 0x0000000000007b1d */ /* 0x000fec0000010000 */
[----:B------:R-:W-:Y:S04]  /*02d0*/  LDS R10, [R6] ;  /* 0x00000000060a7984 */ /* 0x000fe80000000800 */
[----:B------:R-:W0:Y:S04]  /*02e0*/  LDS.128 R12, [R16] ;  /* 0x00000000100c7984 */ /* 0x000e280000000c00 */
[----:B------:R-:W1:Y:S04]  /*02f0*/  LDS R27, [R6+0x80] ;  /* 0x00008000061b7984 */ /* 0x000e680000000800 */
[----:B------:R-:W2:Y:S04]  /*0300*/  LDS R17, [R6+0x100] ;  /* 0x0001000006117984 */ /* 0x000ea80000000800 */
[----:B------:R-:W3:Y:S04]  /*0310*/  LDS R29, [R6+0x180] ;  /* 0x00018000061d7984 */ /* 0x000ee80000000800 */
[----:B------:R-:W-:Y:S01]  /*0320*/  LDS R25, [R6+0x380] ;  /* 0x0003800006197984 */ /* 0x000fe20000000800 */
[----:B0-----:R-:W-:-:S03]  /*0330*/  FFMA R10, R12, R10, R11 ;  /* 0x0000000a0c0a7223 */ /* 0x001fc6000000000b */
[----:B------:R-:W-:Y:S01]  /*0340*/  LDS R12, [R6+0x280] ;  /* 0x00028000060c7984 */ /* 0x000fe20000000800 */
[----:B-1----:R-:W-:-:S03]  /*0350*/  FFMA R28, R27, R13, R10 ;  /* 0x0000000d1b1c7223 */ /* 0x002fc6000000000a */
[----:B------:R-:W-:Y:S01]  /*0360*/  LDS R13, [R6+0x200] ;  /* 0x00020000060d7984 */ /* 0x000fe20000000800 */
[----:B--2---:R-:W-:-:S03]  /*0370*/  FFMA R14, R17, R14, R28 ;  /* 0x0000000e110e7223 */ /* 0x004fc6000000001c */
[----:B------:R-:W0:Y:S01]  /*0380*/  LDS.128 R8, [R16+0x10] ;  /* 0x0000100010087984 */ /* 0x000e220000000c00 */
[----:B---3--:R-:W-:-:S03]  /*0390*/  FFMA R15, R29, R15, R14 ;  /* 0x0000000f1d0f7223 */ /* 0x008fc6000000000e */
[----:B------:R-:W1:Y:S01]  /*03a0*/  LDS R17, [R6+0x300] ;  /* 0x0003000006117984 */ /* 0x000e620000000800 */
[----:B0-----:R-:W-:-:S03]  /*03b0*/  FFMA R13, R8, R13, R15 ;  /* 0x0000000d080d7223 */ /* 0x001fc6000000000f */
[----:B------:R-:W-:Y:S01]  /*03c0*/  LDS R8, [R6+0x480] ;  /* 0x0004800006087984 */ /* 0x000fe20000000800 */
[----:B------:R-:W-:-:S03]  /*03d0*/  FFMA R24, R12, R9, R13 ;  /* 0x000000090c187223 */ /* 0x000fc6000000000d */
[----:B------:R-:W-:Y:S01]  /*03e0*/  LDS R9, [R6+0x400] ;  /* 0x0004000006097984 */ /* 0x000fe20000000800 */
[----:B-1----:R-:W-:-:S03]  /*03f0*/  FFMA R10, R17, R10, R24 ;  /* 0x0000000a110a7223 */ /* 0x002fc60000000018 */
[----:B------:R-:W0:Y:S01]  /*0400*/  LDS.128 R12, [R16+0x20] ;  /* 0x00002000100c7984 */ /* 0x000e220000000c00 */
[----:B------:R-:W-:-:S03]  /*0410*/  FFMA R11, R25, R11, R10 ;  /* 0x0000000b190b7223 */ /* 0x000fc6000000000a */
[----:B------:R-:W1:Y:S04]  /*0420*/  LDS R17, [R6+0x500] ;  /* 0x0005000006117984 */ /* 0x000e680000000800 */
[----:B------:R-:W2:Y:S01]  /*0430*/  LDS R25, [R6+0x580] ;  /* 0x0005800006197984 */ /* 0x000ea20000000800 */
[----:B0-----:R-:W-:-:S03]  /*0440*/  FFMA R9, R12, R9, R11 ;  /* 0x000000090c097223 */ /* 0x001fc6000000000b */
[----:B------:R-:W-:Y:S01]  /*0450*/  LDS R12, [R6+0x680] ;  /* 0x00068000060c7984 */ /* 0x000fe20000000800 */
[----:B------:R-:W-:-:S03]  /*0460*/  FFMA R24, R8, R13, R9 ;  /* 0x0000000d08187223 */ /* 0x000fc60000000009 */
[----:B------:R-:W-:Y:S01]  /*0470*/  LDS R13, [R6+0x600] ;  /* 0x00060000060d7984 */ /* 0x000fe20000000800 */
[----:B-1----:R-:W-:-:S03]  /*0480*/  FFMA R14, R17, R14, R24 ;  /* 0x0000000e110e7223 */ /* 0x002fc60000000018 */
[----:B------:R-:W0:Y:S01]  /*0490*/  LDS.128 R8, [R16+0x30] ;  /* 0x0000300010087984 */ /* 0x000e220000000c00 */
[----:B--2---:R-:W-:-:S03]  /*04a0*/  FFMA R15, R25, R15, R14 ;  /* 0x0000000f190f7223 */ /* 0x004fc6000000000e */
        /* <DEDUP_REMOVED lines=19> */
[----:B------:R-:W-:Y:S04]  /*05e0*/  LDS R24, [R6+0xc80] ;  /* 0x000c800006187984 */ /* 0x000fe80000000800 */
[----:B------:R-:W-:Y:S01]  /*05f0*/  LDS R17, [R6+0xd00] ;  /* 0x000d000006117984 */ /* 0x000fe20000000800 */
[----:B0-----:R-:W-:-:S03]  /*0600*/  FFMA R13, R8, R13, R15 ;  /* 0x0000000d080d7223 */ /* 0x001fc6000000000f */
[----:B------:R-:W0:Y:S01]  /*0610*/  LDS R8, [R6+0xb80] ;  /* 0x000b800006087984 */ /* 0x000e220000000800 */
[----:B------:R-:W-:-:S03]  /*0620*/  FFMA R26, R12, R9, R13 ;  /* 0x000000090c1a7223 */ /* 0x000fc6000000000d */
[----:B------:R-:W-:Y:S01]  /*0630*/  LDS R9, [R6+0xc00] ;  /* 0x000c000006097984 */ /* 0x000fe20000000800 */
[----:B-1----:R-:W-:-:S03]  /*0640*/  FFMA R25, R25, R10, R26 ;  /* 0x0000000a19197223 */ /* 0x002fc6000000001a */
[----:B------:R-:W1:Y:S01]  /*0650*/  LDS.128 R12, [R16+0x60] ;  /* 0x00006000100c7984 */ /* 0x000e620000000c00 */
[----:B0-----:R-:W-:-:S03]  /*0660*/  FFMA R11, R8, R11, R25 ;  /* 0x0000000b080b7223 */ /* 0x001fc60000000019 */
[----:B------:R-:W-:Y:S01]  /*0670*/  LDS R25, [R6+0xf80] ;  /* 0x000f800006197984 */ /* 0x000fe20000000800 */
[----:B-1----:R-:W-:-:S03]  /*0680*/  FFMA R9, R12, R9, R11 ;  /* 0x000000090c097223 */ /* 0x002fc6000000000b */
[----:B------:R-:W0:Y:S01]  /*0690*/  LDS R12, [R6+0xd80] ;  /* 0x000d8000060c7984 */ /* 0x000e220000000800 */
[----:B------:R-:W-:-:S03]  /*06a0*/  FFMA R26, R24, R13, R9 ;  /* 0x0000000d181a7223 */ /* 0x000fc60000000009 */
[----:B------:R-:W-:Y:S01]  /*06b0*/  LDS R13, [R6+0xe00] ;  /* 0x000e0000060d7984 */ /* 0x000fe20000000800 */
[----:B------:R-:W-:-:S03]  /*06c0*/  FFMA R17, R17, R14, R26 ;  /* 0x0000000e11117223 */ /* 0x000fc6000000001a */
[----:B------:R-:W1:Y:S04]  /*06d0*/  LDS.128 R8, [R16+0x70] ;  /* 0x0000700010087984 */ /* 0x000e680000000c00 */
[----:B------:R-:W2:Y:S04]  /*06e0*/  LDS R24, [R6+0xe80] ;  /* 0x000e800006187984 */ /* 0x000ea80000000800 */
[----:B------:R-:W3:Y:S01]  /*06f0*/  LDS R14, [R6+0xf00] ;  /* 0x000f0000060e7984 */ /* 0x000ee20000000800 */
[----:B0-----:R-:W-:-:S04]  /*0700*/  FFMA R15, R12, R15, R17 ;  /* 0x0000000f0c0f7223 */ /* 0x001fc80000000011 */
[----:B-1----:R-:W-:-:S04]  /*0710*/  FFMA R13, R8, R13, R15 ;  /* 0x0000000d080d7223 */ /* 0x002fc8000000000f */
[----:B--2---:R-:W-:-:S04]  /*0720*/  FFMA R9, R24, R9, R13 ;  /* 0x0000000918097223 */ /* 0x004fc8000000000d */
[----:B---3--:R-:W-:-:S04]  /*0730*/  FFMA R10, R14, R10, R9 ;  /* 0x0000000a0e0a7223 */ /* 0x008fc80000000009 */
[----:B------:R-:W-:Y:S01]  /*0740*/  FFMA R11, R25, R11, R10 ;  /* 0x0000000b190b7223 */ /* 0x000fe2000000000a */
[----:B------:R-:W-:Y:S06]  /*0750*/  BAR.SYNC.DEFER_BLOCKING 0x0 ;  /* 0x0000000000007b1d */ /* 0x000fec0000010000 */
[----:B------:R-:W-:Y:S05]  /*0760*/  @P0 BRA `(.L_x_1) ;  /* 0xfffffff800ac0947 */ /* 0x000fea000383ffff */
.L_x_0:
[----:B------:R-:W-:Y:S01]  /*0770*/  STG.E desc[UR8][R22.64], R11 ;  /* 0x0000000b16007986 */ /* 0x000fe2000c101908 */
[----:B------:R-:W-:Y:S05]  /*0780*/  EXIT ;  /* 0x000000000000794d */ /* 0x000fea0003800000 */
.L_x_2:
[----:B------:R-:W-:-:S00]  /*0790*/  BRA `(.L_x_2) ;  /* 0xfffffffc00fc7947 */ /* 0x000fc0000383ffff */
[----:B------:R-:W-:-:S00]  /*07a0*/  NOP ;  /* 0x0000000000007918 */ /* 0x000fc00000000000 */
        /* <DEDUP_REMOVED lines=13> */
.L_x_3:


//--------------------- .nv.shared._Z11matMulTiledPfS_S_i --------------------------
	.section	.nv.shared._Z11matMulTiledPfS_S_i,"aw",@nobits
	.sectionflags	@""
	.align	4
.nv.shared._Z11matMulTiledPfS_S_i:
	.zero		9216


//--------------------- .nv.shared.reserved.0     --------------------------
	.section	.nv.shared.reserved.0,"aw",@nobits
	.weak		__nv_reservedSMEM_offset_0_alias
	.size		__nv_reservedSMEM_offset_0_alias, 0, 64
	.other		__nv_reservedSMEM_offset_0_alias,@"STO_CUDA_RESERVED_SHARED STV_DEFAULT"
__nv_reservedSMEM_offset_0_alias:
	.zero		0
	.zero		64


//--------------------- .nv.constant0._Z11matMulTiledPfS_S_i --------------------------
	.section	.nv.constant0._Z11matMulTiledPfS_S_i,"a",@progbits
	.sectionflags	@""
	.align	4
.nv.constant0._Z11matMulTiledPfS_S_i:
	.zero		924


//--------------------- SYMBOLS --------------------------

	.type		.nv.reservedSmem.offset0,@object
	.size		.nv.reservedSmem.offset0,0x4
	.type		.nv.reservedSmem.cap,@object
	.size		.nv.reservedSmem.cap,0x4
